	.headerflags	@"EF_CUDA_TEXMODE_UNIFIED EF_CUDA_64BIT_ADDRESS EF_CUDA_ACCELERATORS EF_CUDA_SM90 EF_CUDA_VIRTUAL_SM(EF_CUDA_SM90)"
	.elftype	@"ET_EXEC"


//--------------------- .nv.info                  --------------------------
	.section	.nv.info,"",@"SHT_CUDA_INFO"
	.align	4


	//----- nvinfo : EIATTR_REGCOUNT
	.align		4
        /*0000*/ 	.byte	0x04, 0x2f
        /*0002*/ 	.short	(.L_1 - .L_0)
	.align		4
.L_0:
        /*0004*/ 	.word	index@(triton_poi_fused_convolution_mul_0)
        /*0008*/ 	.word	0x00000018


	//----- nvinfo : EIATTR_MIN_STACK_SIZE
	.align		4
.L_1:
        /*000c*/ 	.byte	0x04, 0x12
        /*000e*/ 	.short	(.L_3 - .L_2)
	.align		4
.L_2:
        /*0010*/ 	.word	index@(triton_poi_fused_convolution_mul_0)
        /*0014*/ 	.word	0x00000000


	//----- nvinfo : EIATTR_FRAME_SIZE
	.align		4
.L_3:
        /*0018*/ 	.byte	0x04, 0x11
        /*001a*/ 	.short	(.L_5 - .L_4)
	.align		4
.L_4:
        /*001c*/ 	.word	index@(triton_poi_fused_convolution_mul_0)
        /*0020*/ 	.word	0x00000000


	//----- nvinfo : EIATTR_MIN_STACK_SIZE
	.align		4
.L_5:
        /*0024*/ 	.byte	0x04, 0x12
        /*0026*/ 	.short	(.L_7 - .L_6)
	.align		4
.L_6:
        /*0028*/ 	.word	index@(triton_poi_fused_convolution_mul_0)
        /*002c*/ 	.word	0x00000000
.L_7:


//--------------------- .nv.info.triton_poi_fused_convolution_mul_0 --------------------------
	.section	.nv.info.triton_poi_fused_convolution_mul_0,"",@"SHT_CUDA_INFO"
	.sectionflags	@""
	.align	4


	//----- nvinfo : EIATTR_CUDA_API_VERSION
	.align		4
        /*0000*/ 	.byte	0x04, 0x37
        /*0002*/ 	.short	(.L_9 - .L_8)
.L_8:
        /*0004*/ 	.word	0x0000007c


	//----- nvinfo : EIATTR_KPARAM_INFO
	.align		4
.L_9:
        /*0008*/ 	.byte	0x04, 0x17
        /*000a*/ 	.short	(.L_11 - .L_10)
.L_10:
        /*000c*/ 	.word	0x00000000
        /*0010*/ 	.short	0x0008
        /*0012*/ 	.short	0x003c
        /*0014*/ 	.byte	0x00, 0xf0, 0x11, 0x00


	//----- nvinfo : EIATTR_KPARAM_INFO
	.align		4
.L_11:
        /*0018*/ 	.byte	0x04, 0x17
        /*001a*/ 	.short	(.L_13 - .L_12)
.L_12:
        /*001c*/ 	.word	0x00000000
        /*0020*/ 	.short	0x0007
        /*0022*/ 	.short	0x0038
        /*0024*/ 	.byte	0x00, 0xf0, 0x11, 0x00


	//----- nvinfo : EIATTR_KPARAM_INFO
	.align		4
.L_13:
        /*0028*/ 	.byte	0x04, 0x17
        /*002a*/ 	.short	(.L_15 - .L_14)
.L_14:
        /*002c*/ 	.word	0x00000000
        /*0030*/ 	.short	0x0006
        /*0032*/ 	.short	0x0030
        /*0034*/ 	.byte	0x00, 0xf4, 0x21, 0x00


	//----- nvinfo : EIATTR_KPARAM_INFO
	.align		4
.L_15:
        /*0038*/ 	.byte	0x04, 0x17
        /*003a*/ 	.short	(.L_17 - .L_16)
.L_16:
        /*003c*/ 	.word	0x00000000
        /*0040*/ 	.short	0x0005
        /*0042*/ 	.short	0x0028
        /*0044*/ 	.byte	0x00, 0xf4, 0x21, 0x00


	//----- nvinfo : EIATTR_KPARAM_INFO
	.align		4
.L_17:
        /*0048*/ 	.byte	0x04, 0x17
        /*004a*/ 	.short	(.L_19 - .L_18)
.L_18:
        /*004c*/ 	.word	0x00000000
        /*0050*/ 	.short	0x0004
        /*0052*/ 	.short	0x0020
        /*0054*/ 	.byte	0x00, 0xf4, 0x21, 0x00


	//----- nvinfo : EIATTR_KPARAM_INFO
	.align		4
.L_19:
        /*0058*/ 	.byte	0x04, 0x17
        /*005a*/ 	.short	(.L_21 - .L_20)
.L_20:
        /*005c*/ 	.word	0x00000000
        /*0060*/ 	.short	0x0003
        /*0062*/ 	.short	0x0018
        /*0064*/ 	.byte	0x00, 0xf4, 0x21, 0x00


	//----- nvinfo : EIATTR_KPARAM_INFO
	.align		4
.L_21:
        /*0068*/ 	.byte	0x04, 0x17
        /*006a*/ 	.short	(.L_23 - .L_22)
.L_22:
        /*006c*/ 	.word	0x00000000
        /*0070*/ 	.short	0x0002
        /*0072*/ 	.short	0x0010
        /*0074*/ 	.byte	0x00, 0xf4, 0x21, 0x00


	//----- nvinfo : EIATTR_KPARAM_INFO
	.align		4
.L_23:
        /*0078*/ 	.byte	0x04, 0x17
        /*007a*/ 	.short	(.L_25 - .L_24)
.L_24:
        /*007c*/ 	.word	0x00000000
        /*0080*/ 	.short	0x0001
        /*0082*/ 	.short	0x0008
        /*0084*/ 	.byte	0x00, 0xf4, 0x21, 0x00


	//----- nvinfo : EIATTR_KPARAM_INFO
	.align		4
.L_25:
        /*0088*/ 	.byte	0x04, 0x17
        /*008a*/ 	.short	(.L_27 - .L_26)
.L_26:
        /*008c*/ 	.word	0x00000000
        /*0090*/ 	.short	0x0000
        /*0092*/ 	.short	0x0000
        /*0094*/ 	.byte	0x00, 0xf4, 0x21, 0x00


	//----- nvinfo : EIATTR_SPARSE_MMA_MASK
	.align		4
.L_27:
        /*0098*/ 	.byte	0x03, 0x50
        /*009a*/ 	.short	0x0000


	//----- nvinfo : EIATTR_MAXREG_COUNT
	.align		4
        /*009c*/ 	.byte	0x03, 0x1b
        /*009e*/ 	.short	0x00ff


	//----- nvinfo : EIATTR_EXIT_INSTR_OFFSETS
	.align		4
        /*00a0*/ 	.byte	0x04, 0x1c
        /*00a2*/ 	.short	(.L_29 - .L_28)


	//   ....[0]....
.L_28:
        /*00a4*/ 	.word	0x000005c0


	//   ....[1]....
        /*00a8*/ 	.word	0x00000610


	//----- nvinfo : EIATTR_REQNTID
	.align		4
.L_29:
        /*00ac*/ 	.byte	0x04, 0x10
        /*00ae*/ 	.short	(.L_31 - .L_30)
.L_30:
        /*00b0*/ 	.word	0x00000080
        /*00b4*/ 	.word	0x00000001
        /*00b8*/ 	.word	0x00000001


	//----- nvinfo : EIATTR_CBANK_PARAM_SIZE
	.align		4
.L_31:
        /*00bc*/ 	.byte	0x03, 0x19
        /*00be*/ 	.short	0x0040


	//----- nvinfo : EIATTR_PARAM_CBANK
	.align		4
        /*00c0*/ 	.byte	0x04, 0x0a
        /*00c2*/ 	.short	(.L_33 - .L_32)
	.align		4
.L_32:
        /*00c4*/ 	.word	index@(.nv.constant0.triton_poi_fused_convolution_mul_0)
        /*00c8*/ 	.short	0x0210
        /*00ca*/ 	.short	0x0040


	//----- nvinfo : EIATTR_SW_WAR
	.align		4
.L_33:
        /*00cc*/ 	.byte	0x04, 0x36
        /*00ce*/ 	.short	(.L_35 - .L_34)
.L_34:
        /*00d0*/ 	.word	0x00000008
.L_35:


//--------------------- .nv.callgraph             --------------------------
	.section	.nv.callgraph,"",@"SHT_CUDA_CALLGRAPH"
	.align	4
	.sectionentsize	8
	.align		4
        /*0000*/ 	.word	0x00000000
	.align		4
        /*0004*/ 	.word	0xffffffff
	.align		4
        /*0008*/ 	.word	0x00000000
	.align		4
        /*000c*/ 	.word	0xfffffffe
	.align		4
        /*0010*/ 	.word	0x00000000
	.align		4
        /*0014*/ 	.word	0xfffffffd
	.align		4
        /*0018*/ 	.word	0x00000000
	.align		4
        /*001c*/ 	.word	0xfffffffc


//--------------------- .text.triton_poi_fused_convolution_mul_0 --------------------------
	.section	.text.triton_poi_fused_convolution_mul_0,"ax",@progbits
	.sectionflags	@"SHF_BARRIERS=1"
	.align	128
        .global         triton_poi_fused_convolution_mul_0
        .type           triton_poi_fused_convolution_mul_0,@function
        .size           triton_poi_fused_convolution_mul_0,(.L_x_1 - triton_poi_fused_convolution_mul_0)
        .other          triton_poi_fused_convolution_mul_0,@"STO_CUDA_ENTRY STV_DEFAULT"
triton_poi_fused_convolution_mul_0:
.text.triton_poi_fused_convolution_mul_0:
[----:B------:R-:W0:Y:S02]  /*0000*/  LDC R1, c[0x0][0x28] ;  /* 0x00000a00ff017b82 */ /* 0x000e240000000800 */
[----:B------:R-:W1:Y:S01]  /*0010*/  S2R R14, SR_TID.X ;  /* 0x00000000000e7919 */ /* 0x000e620000002100 */
[----:B------:R-:W2:Y:S01]  /*0020*/  S2UR UR5, SR_CTAID.X ;  /* 0x00000000000579c3 */ /* 0x000ea20000002500 */
[----:B------:R-:W-:-:S07]  /*0030*/  ULDC.64 UR8, c[0x0][0x208] ;  /* 0x0000820000087ab9 */ /* 0x000fce0000000a00 */
[----:B------:R-:W3:Y:S08]  /*0040*/  S2UR UR4, SR_CTAID.Y ;  /* 0x00000000000479c3 */ /* 0x000ef00000002600 */
[----:B------:R-:W4:Y:S01]  /*0050*/  LDC.64 R6, c[0x0][0x210] ;  /* 0x00008400ff067b82 */ /* 0x000f220000000a00 */
[----:B--2---:R-:W-:-:S07]  /*0060*/  USHF.L.U32 UR5, UR5, 0x4, URZ ;  /* 0x0000000405057899 */ /* 0x004fce000800063f */
[----:B------:R-:W2:Y:S01]  /*0070*/  LDC.64 R8, c[0x0][0x218] ;  /* 0x00008600ff087b82 */ /* 0x000ea20000000a00 */
[----:B-1----:R-:W-:Y:S01]  /*0080*/  IMAD.SHL.U32 R10, R14, 0x2, RZ ;  /* 0x000000020e0a7824 */ /* 0x002fe200078e00ff */
[----:B------:R-:W-:Y:S01]  /*0090*/  SHF.R.U32.HI R12, RZ, 0x3, R14 ;  /* 0x00000003ff0c7819 */ /* 0x000fe2000001160e */
[----:B---3--:R-:W-:-:S03]  /*00a0*/  USHF.L.U32 UR4, UR4, 0x4, URZ ;  /* 0x0000000404047899 */ /* 0x008fc6000800063f */
[----:B------:R-:W-:Y:S02]  /*00b0*/  LOP3.LUT R10, R10, 0xe, RZ, 0xc0, !PT ;  /* 0x0000000e0a0a7812 */ /* 0x000fe400078ec0ff */
[----:B------:R-:W-:Y:S02]  /*00c0*/  SGXT.U32 R12, R12, 0x4 ;  /* 0x000000040c0c781a */ /* 0x000fe40000000000 */
[----:B------:R-:W-:Y:S02]  /*00d0*/  LOP3.LUT R3, R10, UR5, RZ, 0xfc, !PT ;  /* 0x000000050a037c12 */ /* 0x000fe4000f8efcff */
[----:B------:R-:W-:-:S04]  /*00e0*/  LOP3.LUT R0, R12, UR4, RZ, 0xfc, !PT ;  /* 0x000000040c007c12 */ /* 0x000fc8000f8efcff */
[C---:B------:R-:W-:Y:S01]  /*00f0*/  VIMNMX R2, R0.reuse, R3, !PT ;  /* 0x0000000300027248 */ /* 0x040fe20007fe0100 */
[----:B------:R-:W-:-:S03]  /*0100*/  IMAD R5, R0, 0x10, R3 ;  /* 0x0000001000057824 */ /* 0x000fc600078e0203 */
[----:B------:R-:W-:Y:S02]  /*0110*/  ISETP.GE.AND P0, PT, R2, 0x10, PT ;  /* 0x000000100200780c */ /* 0x000fe40003f06270 */
[----:B------:R-:W-:Y:S01]  /*0120*/  CS2R R2, SRZ ;  /* 0x0000000000027805 */ /* 0x000fe2000001ff00 */
[----:B----4-:R-:W-:-:S10]  /*0130*/  IMAD.WIDE R6, R5, 0x4, R6 ;  /* 0x0000000405067825 */ /* 0x010fd400078e0206 */
[----:B------:R1:W3:Y:S01]  /*0140*/  @!P0 LDG.E.64 R2, desc[UR8][R6.64] ;  /* 0x0000000806028981 */ /* 0x0002e2000c1e1b00 */
[----:B--2---:R-:W-:Y:S01]  /*0150*/  IMAD.WIDE R8, R5, 0x4, R8 ;  /* 0x0000000405087825 */ /* 0x004fe200078e0208 */
[----:B------:R-:W-:-:S06]  /*0160*/  CS2R R4, SRZ ;  /* 0x0000000000047805 */ /* 0x000fcc000001ff00 */
[----:B------:R-:W2:Y:S01]  /*0170*/  @!P0 LDG.E.64 R4, desc[UR8][R8.64] ;  /* 0x0000000808048981 */ /* 0x000ea2000c1e1b00 */
[----:B------:R-:W4:Y:S01]  /*0180*/  S2UR UR7, SR_CgaCtaId ;  /* 0x00000000000779c3 */ /* 0x000f220000008800 */
[C---:B------:R-:W-:Y:S01]  /*0190*/  IMAD.SHL.U32 R0, R14.reuse, 0x20, RZ ;  /* 0x000000200e007824 */ /* 0x040fe200078e00ff */
[----:B------:R-:W-:Y:S01]  /*01a0*/  UMOV UR6, 0x400 ;  /* 0x0000040000067882 */ /* 0x000fe20000000000 */
[----:B------:R-:W-:-:S03]  /*01b0*/  IMAD.SHL.U32 R13, R14, 0x8, RZ ;  /* 0x000000080e0d7824 */ /* 0x000fc600078e00ff */
[----:B------:R-:W-:Y:S02]  /*01c0*/  LOP3.LUT R11, R0, 0xe0, RZ, 0xc0, !PT ;  /* 0x000000e0000b7812 */ /* 0x000fe400078ec0ff */
[----:B------:R-:W-:Y:S02]  /*01d0*/  LOP3.LUT R13, R13, 0x3f8, RZ, 0xc0, !PT ;  /* 0x000003f80d0d7812 */ /* 0x000fe400078ec0ff */
[C---:B------:R-:W-:Y:S02]  /*01e0*/  LOP3.LUT R0, R11.reuse, 0x10, RZ, 0xfc, !PT ;  /* 0x000000100b007812 */ /* 0x040fe400078efcff */
[----:B-1----:R-:W-:Y:S02]  /*01f0*/  LOP3.LUT R6, R11, R12, RZ, 0xfc, !PT ;  /* 0x0000000c0b067212 */ /* 0x002fe400078efcff */
[----:B------:R-:W-:Y:S01]  /*0200*/  LOP3.LUT R12, R12, UR5, RZ, 0xfc, !PT ;  /* 0x000000050c0c7c12 */ /* 0x000fe2000f8efcff */
[----:B----4-:R-:W-:-:S06]  /*0210*/  UPRMT UR6, UR7, 0x654, UR6 ;  /* 0x0000065407067896 */ /* 0x010fcc0008000006 */
[----:B------:R-:W-:Y:S02]  /*0220*/  LEA.HI R7, R11, UR6, RZ, 0x1f ;  /* 0x000000060b077c11 */ /* 0x000fe4000f8ff8ff */
[----:B------:R-:W-:Y:S02]  /*0230*/  LEA.HI R11, R0, UR6, RZ, 0x1f ;  /* 0x00000006000b7c11 */ /* 0x000fe4000f8ff8ff */
[----:B------:R-:W-:Y:S01]  /*0240*/  LOP3.LUT R0, R14, 0x78, RZ, 0xc0, !PT ;  /* 0x000000780e007812 */ /* 0x000fe200078ec0ff */
[C---:B------:R-:W-:Y:S02]  /*0250*/  IMAD R7, R6.reuse, 0x4, R7 ;  /* 0x0000000406077824 */ /* 0x040fe400078e0207 */
[----:B------:R-:W-:Y:S01]  /*0260*/  IMAD R6, R6, 0x4, R11 ;  /* 0x0000000406067824 */ /* 0x000fe200078e020b */
[----:B------:R-:W-:Y:S02]  /*0270*/  IADD3 R0, R13, UR6, R0 ;  /* 0x000000060d007c10 */ /* 0x000fe4000fffe000 */
[----:B------:R-:W-:-:S02]  /*0280*/  LOP3.LUT R13, R10, UR4, RZ, 0xfc, !PT ;  /* 0x000000040a0d7c12 */ /* 0x000fc4000f8efcff */
[----:B------:R-:W1:Y:S02]  /*0290*/  LDC.64 R10, c[0x0][0x220] ;  /* 0x00008800ff0a7b82 */ /* 0x000e640000000a00 */
[----:B------:R-:W-:-:S04]  /*02a0*/  SHF.R.S32.HI R14, RZ, 0x1f, R13 ;  /* 0x0000001fff0e7819 */ /* 0x000fc8000001140d */
[----:B------:R-:W-:-:S04]  /*02b0*/  LEA.HI R14, R14, R13, RZ, 0x2 ;  /* 0x0000000d0e0e7211 */ /* 0x000fc800078f10ff */
[C---:B------:R-:W-:Y:S01]  /*02c0*/  LOP3.LUT R16, R14.reuse, 0xfffffffc, RZ, 0xc0, !PT ;  /* 0xfffffffc0e107812 */ /* 0x040fe200078ec0ff */
[----:B------:R-:W-:-:S04]  /*02d0*/  IMAD.SHL.U32 R14, R14, 0x10, RZ ;  /* 0x000000100e0e7824 */ /* 0x000fc800078e00ff */
[C---:B------:R-:W-:Y:S01]  /*02e0*/  IMAD.IADD R15, R13.reuse, 0x1, -R16 ;  /* 0x000000010d0f7824 */ /* 0x040fe200078e0a10 */
[----:B------:R-:W-:Y:S02]  /*02f0*/  VIMNMX R13, R13, R12, !PT ;  /* 0x0000000c0d0d7248 */ /* 0x000fe40007fe0100 */
[----:B------:R-:W-:Y:S01]  /*0300*/  LOP3.LUT R14, R14, 0xffffffc0, RZ, 0xc0, !PT ;  /* 0xffffffc00e0e7812 */ /* 0x000fe200078ec0ff */
[----:B------:R-:W-:Y:S01]  /*0310*/  IMAD R15, R12, 0x4, R15 ;  /* 0x000000040c0f7824 */ /* 0x000fe200078e020f */
[----:B------:R-:W-:-:S03]  /*0320*/  ISETP.GE.AND P0, PT, R13, 0x10, PT ;  /* 0x000000100d00780c */ /* 0x000fc60003f06270 */
[----:B------:R-:W-:Y:S02]  /*0330*/  IMAD.IADD R13, R15, 0x1, R14 ;  /* 0x000000010f0d7824 */ /* 0x000fe400078e020e */
[----:B------:R-:W4:Y:S02]  /*0340*/  LDC.64 R14, c[0x0][0x228] ;  /* 0x00008a00ff0e7b82 */ /* 0x000f240000000a00 */
[----:B-1----:R-:W-:-:S04]  /*0350*/  IMAD.WIDE R10, R13, 0x4, R10 ;  /* 0x000000040d0a7825 */ /* 0x002fc800078e020a */
[----:B----4-:R-:W-:Y:S01]  /*0360*/  IMAD.WIDE R14, R13, 0x4, R14 ;  /* 0x000000040d0e7825 */ /* 0x010fe200078e020e */
[----:B---3--:R-:W-:Y:S03]  /*0370*/  STS [R7], R2 ;  /* 0x0000000207007388 */ /* 0x008fe60000000800 */
[-C--:B------:R-:W-:Y:S01]  /*0380*/  FMUL R18, R2, R2.reuse ;  /* 0x0000000202127220 */ /* 0x080fe20000400000 */
[-C--:B------:R-:W-:Y:S01]  /*0390*/  FMUL R21, R3, R3.reuse ;  /* 0x0000000303157220 */ /* 0x080fe20000400000 */
[----:B------:R1:W-:Y:S01]  /*03a0*/  STS [R6+0x40], R3 ;  /* 0x0000400306007388 */ /* 0x0003e20000000800 */
[----:B------:R-:W-:Y:S01]  /*03b0*/  BAR.SYNC.DEFER_BLOCKING 0x0 ;  /* 0x0000000000007b1d */ /* 0x000fe20000010000 */
[----:B--2---:R-:W-:Y:S01]  /*03c0*/  FMUL R12, R4, R2 ;  /* 0x00000002040c7220 */ /* 0x004fe20000400000 */
[----:B------:R-:W-:-:S06]  /*03d0*/  FMUL R19, R5, R3 ;  /* 0x0000000305137220 */ /* 0x000fcc0000400000 */
[----:B-1----:R-:W1:Y:S01]  /*03e0*/  LDC.64 R2, c[0x0][0x238] ;  /* 0x00008e00ff027b82 */ /* 0x002e620000000a00 */
[----:B------:R-:W2:Y:S01]  /*03f0*/  LDS.64 R8, [R0] ;  /* 0x0000000000087984 */ /* 0x000ea20000000a00 */
[----:B-1----:R-:W-:-:S03]  /*0400*/  IMAD.WIDE R2, R13, 0x4, R2 ;  /* 0x000000040d027825 */ /* 0x002fc600078e0202 */
[----:B--2---:R1:W-:Y:S03]  /*0410*/  @!P0 STG.E.64 desc[UR8][R10.64], R8 ;  /* 0x000000080a008986 */ /* 0x0043e6000c101b08 */
[----:B------:R-:W-:Y:S08]  /*0420*/  BAR.SYNC.DEFER_BLOCKING 0x0 ;  /* 0x0000000000007b1d */ /* 0x000ff00000010000 */
[----:B-1----:R-:W1:Y:S01]  /*0430*/  LDC.64 R8, c[0x0][0x230] ;  /* 0x00008c00ff087b82 */ /* 0x002e620000000a00 */
[----:B------:R2:W-:Y:S04]  /*0440*/  STS [R7], R4 ;  /* 0x0000000407007388 */ /* 0x0005e80000000800 */
[----:B------:R3:W-:Y:S03]  /*0450*/  STS [R6+0x40], R5 ;  /* 0x0000400506007388 */ /* 0x0007e60000000800 */
[----:B------:R-:W-:Y:S01]  /*0460*/  BAR.SYNC.DEFER_BLOCKING 0x0 ;  /* 0x0000000000007b1d */ /* 0x000fe20000010000 */
[----:B-1----:R-:W-:-:S04]  /*0470*/  IMAD.WIDE R8, R13, 0x4, R8 ;  /* 0x000000040d087825 */ /* 0x002fc800078e0208 */
[----:B--2---:R-:W-:Y:S01]  /*0480*/  FMUL R4, R4, R4 ;  /* 0x0000000404047220 */ /* 0x004fe20000400000 */
[----:B---3--:R-:W-:Y:S01]  /*0490*/  FMUL R5, R5, R5 ;  /* 0x0000000505057220 */ /* 0x008fe20000400000 */
[----:B------:R-:W1:Y:S04]  /*04a0*/  LDS.64 R16, [R0] ;  /* 0x0000000000107984 */ /* 0x000e680000000a00 */
[----:B-1----:R-:W-:Y:S01]  /*04b0*/  @!P0 STG.E.64 desc[UR8][R14.64], R16 ;  /* 0x000000100e008986 */ /* 0x002fe2000c101b08 */
[----:B------:R-:W-:Y:S06]  /*04c0*/  BAR.SYNC.DEFER_BLOCKING 0x0 ;  /* 0x0000000000007b1d */ /* 0x000fec0000010000 */
[----:B------:R-:W-:Y:S04]  /*04d0*/  STS [R7], R12 ;  /* 0x0000000c07007388 */ /* 0x000fe80000000800 */
[----:B------:R-:W-:Y:S01]  /*04e0*/  STS [R6+0x40], R19 ;  /* 0x0000401306007388 */ /* 0x000fe20000000800 */
[----:B------:R-:W-:Y:S06]  /*04f0*/  BAR.SYNC.DEFER_BLOCKING 0x0 ;  /* 0x0000000000007b1d */ /* 0x000fec0000010000 */
[----:B------:R-:W1:Y:S04]  /*0500*/  LDS.64 R10, [R0] ;  /* 0x00000000000a7984 */ /* 0x000e680000000a00 */
[----:B-1----:R-:W-:Y:S01]  /*0510*/  @!P0 STG.E.64 desc[UR8][R8.64], R10 ;  /* 0x0000000a08008986 */ /* 0x002fe2000c101b08 */
[----:B------:R-:W-:Y:S06]  /*0520*/  BAR.SYNC.DEFER_BLOCKING 0x0 ;  /* 0x0000000000007b1d */ /* 0x000fec0000010000 */
[----:B------:R-:W-:Y:S04]  /*0530*/  STS [R7], R18 ;  /* 0x0000001207007388 */ /* 0x000fe80000000800 */
[----:B------:R-:W-:Y:S01]  /*0540*/  STS [R6+0x40], R21 ;  /* 0x0000401506007388 */ /* 0x000fe20000000800 */
[----:B------:R-:W-:Y:S06]  /*0550*/  BAR.SYNC.DEFER_BLOCKING 0x0 ;  /* 0x0000000000007b1d */ /* 0x000fec0000010000 */
[----:B------:R-:W1:Y:S04]  /*0560*/  LDS.64 R14, [R0] ;  /* 0x00000000000e7984 */ /* 0x000e680000000a00 */
[----:B-1----:R1:W-:Y:S01]  /*0570*/  @!P0 STG.E.64 desc[UR8][R2.64], R14 ;  /* 0x0000000e02008986 */ /* 0x0023e2000c101b08 */
[----:B------:R-:W-:Y:S06]  /*0580*/  BAR.SYNC.DEFER_BLOCKING 0x0 ;  /* 0x0000000000007b1d */ /* 0x000fec0000010000 */
[----:B------:R1:W-:Y:S04]  /*0590*/  STS [R7], R4 ;  /* 0x0000000407007388 */ /* 0x0003e80000000800 */
[----:B------:R1:W-:Y:S01]  /*05a0*/  STS [R6+0x40], R5 ;  /* 0x0000400506007388 */ /* 0x0003e20000000800 */
[----:B------:R-:W-:Y:S06]  /*05b0*/  BAR.SYNC.DEFER_BLOCKING 0x0 ;  /* 0x0000000000007b1d */ /* 0x000fec0000010000 */
[----:B-1----:R-:W-:Y:S05]  /*05c0*/  @P0 EXIT ;  /* 0x000000000000094d */ /* 0x002fea0003800000 */
[----:B------:R-:W0:Y:S01]  /*05d0*/  LDS.64 R4, [R0] ;  /* 0x0000000000047984 */ /* 0x000e220000000a00 */
[----:B------:R-:W1:Y:S02]  /*05e0*/  LDC.64 R2, c[0x0][0x240] ;  /* 0x00009000ff027b82 */ /* 0x000e640000000a00 */
[----:B-1----:R-:W-:-:S05]  /*05f0*/  IMAD.WIDE R2, R13, 0x4, R2 ;  /* 0x000000040d027825 */ /* 0x002fca00078e0202 */
[----:B0-----:R-:W-:Y:S01]  /*0600*/  STG.E.64 desc[UR8][R2.64], R4 ;  /* 0x0000000402007986 */ /* 0x001fe2000c101b08 */
[----:B------:R-:W-:Y:S05]  /*0610*/  EXIT ;  /* 0x000000000000794d */ /* 0x000fea0003800000 */
.L_x_0:
[----:B------:R-:W-:-:S00]  /*0620*/  BRA `(.L_x_0) ;  /* 0xfffffffc00fc7947 */ /* 0x000fc0000383ffff */
[----:B------:R-:W-:-:S00]  /*0630*/  NOP ;  /* 0x0000000000007918 */ /* 0x000fc00000000000 */
        /* <DEDUP_REMOVED lines=12> */
.L_x_1:


//--------------------- .nv.shared.triton_poi_fused_convolution_mul_0 --------------------------
	.section	.nv.shared.triton_poi_fused_convolution_mul_0,"aw",@nobits
	.sectionflags	@""
	.align	16
	.zero		1024


//--------------------- .nv.constant0.triton_poi_fused_convolution_mul_0 --------------------------
	.section	.nv.constant0.triton_poi_fused_convolution_mul_0,"a",@progbits
	.sectionflags	@""
	.align	4
.nv.constant0.triton_poi_fused_convolution_mul_0:
	.zero		592
